	.headerflags	@"EF_CUDA_TEXMODE_UNIFIED EF_CUDA_64BIT_ADDRESS EF_CUDA_ACCELERATORS EF_CUDA_SM90 EF_CUDA_VIRTUAL_SM(EF_CUDA_SM90)"
	.elftype	@"ET_EXEC"


//--------------------- .nv.info                  --------------------------
	.section	.nv.info,"",@"SHT_CUDA_INFO"
	.align	4


	//----- nvinfo : EIATTR_REGCOUNT
	.align		4
        /*0000*/ 	.byte	0x04, 0x2f
        /*0002*/ 	.short	(.L_3 - .L_2)
	.align		4
.L_2:
        /*0004*/ 	.word	index@(triton_poi_fused__native_batch_norm_legit_no_training_relu_44)
        /*0008*/ 	.word	0x00000013


	//----- nvinfo : EIATTR_MIN_STACK_SIZE
	.align		4
.L_3:
        /*000c*/ 	.byte	0x04, 0x12
        /*000e*/ 	.short	(.L_5 - .L_4)
	.align		4
.L_4:
        /*0010*/ 	.word	index@(triton_poi_fused__native_batch_norm_legit_no_training_relu_44)
        /*0014*/ 	.word	0x00000000


	//----- nvinfo : EIATTR_FRAME_SIZE
	.align		4
.L_5:
        /*0018*/ 	.byte	0x04, 0x11
        /*001a*/ 	.short	(.L_7 - .L_6)
	.align		4
.L_6:
        /*001c*/ 	.word	index@(triton_poi_fused__native_batch_norm_legit_no_training_relu_44)
        /*0020*/ 	.word	0x00000000


	//----- nvinfo : EIATTR_MIN_STACK_SIZE
	.align		4
.L_7:
        /*0024*/ 	.byte	0x04, 0x12
        /*0026*/ 	.short	(.L_9 - .L_8)
	.align		4
.L_8:
        /*0028*/ 	.word	index@(triton_poi_fused__native_batch_norm_legit_no_training_relu_44)
        /*002c*/ 	.word	0x00000000
.L_9:


//--------------------- .nv.info.triton_poi_fused__native_batch_norm_legit_no_training_relu_44 --------------------------
	.section	.nv.info.triton_poi_fused__native_batch_norm_legit_no_training_relu_44,"",@"SHT_CUDA_INFO"
	.sectionflags	@""
	.align	4


	//----- nvinfo : EIATTR_CUDA_API_VERSION
	.align		4
        /*0000*/ 	.byte	0x04, 0x37
        /*0002*/ 	.short	(.L_11 - .L_10)
.L_10:
        /*0004*/ 	.word	0x0000007c


	//----- nvinfo : EIATTR_KPARAM_INFO
	.align		4
.L_11:
        /*0008*/ 	.byte	0x04, 0x17
        /*000a*/ 	.short	(.L_13 - .L_12)
.L_12:
        /*000c*/ 	.word	0x00000000
        /*0010*/ 	.short	0x0007
        /*0012*/ 	.short	0x0038
        /*0014*/ 	.byte	0x00, 0xf0, 0x11, 0x00


	//----- nvinfo : EIATTR_KPARAM_INFO
	.align		4
.L_13:
        /*0018*/ 	.byte	0x04, 0x17
        /*001a*/ 	.short	(.L_15 - .L_14)
.L_14:
        /*001c*/ 	.word	0x00000000
        /*0020*/ 	.short	0x0006
        /*0022*/ 	.short	0x0030
        /*0024*/ 	.byte	0x00, 0xf4, 0x21, 0x00


	//----- nvinfo : EIATTR_KPARAM_INFO
	.align		4
.L_15:
        /*0028*/ 	.byte	0x04, 0x17
        /*002a*/ 	.short	(.L_17 - .L_16)
.L_16:
        /*002c*/ 	.word	0x00000000
        /*0030*/ 	.short	0x0005
        /*0032*/ 	.short	0x0028
        /*0034*/ 	.byte	0x00, 0xf4, 0x21, 0x00


	//----- nvinfo : EIATTR_KPARAM_INFO
	.align		4
.L_17:
        /*0038*/ 	.byte	0x04, 0x17
        /*003a*/ 	.short	(.L_19 - .L_18)
.L_18:
        /*003c*/ 	.word	0x00000000
        /*0040*/ 	.short	0x0004
        /*0042*/ 	.short	0x0020
        /*0044*/ 	.byte	0x00, 0xf4, 0x21, 0x00


	//----- nvinfo : EIATTR_KPARAM_INFO
	.align		4
.L_19:
        /*0048*/ 	.byte	0x04, 0x17
        /*004a*/ 	.short	(.L_21 - .L_20)
.L_20:
        /*004c*/ 	.word	0x00000000
        /*0050*/ 	.short	0x0003
        /*0052*/ 	.short	0x0018
        /*0054*/ 	.byte	0x00, 0xf4, 0x21, 0x00


	//----- nvinfo : EIATTR_KPARAM_INFO
	.align		4
.L_21:
        /*0058*/ 	.byte	0x04, 0x17
        /*005a*/ 	.short	(.L_23 - .L_22)
.L_22:
        /*005c*/ 	.word	0x00000000
        /*0060*/ 	.short	0x0002
        /*0062*/ 	.short	0x0010
        /*0064*/ 	.byte	0x00, 0xf4, 0x21, 0x00


	//----- nvinfo : EIATTR_KPARAM_INFO
	.align		4
.L_23:
        /*0068*/ 	.byte	0x04, 0x17
        /*006a*/ 	.short	(.L_25 - .L_24)
.L_24:
        /*006c*/ 	.word	0x00000000
        /*0070*/ 	.short	0x0001
        /*0072*/ 	.short	0x0008
        /*0074*/ 	.byte	0x00, 0xf4, 0x21, 0x00


	//----- nvinfo : EIATTR_KPARAM_INFO
	.align		4
.L_25:
        /*0078*/ 	.byte	0x04, 0x17
        /*007a*/ 	.short	(.L_27 - .L_26)
.L_26:
        /*007c*/ 	.word	0x00000000
        /*0080*/ 	.short	0x0000
        /*0082*/ 	.short	0x0000
        /*0084*/ 	.byte	0x00, 0xf4, 0x21, 0x00


	//----- nvinfo : EIATTR_SPARSE_MMA_MASK
	.align		4
.L_27:
        /*0088*/ 	.byte	0x03, 0x50
        /*008a*/ 	.short	0x0000


	//----- nvinfo : EIATTR_MAXREG_COUNT
	.align		4
        /*008c*/ 	.byte	0x03, 0x1b
        /*008e*/ 	.short	0x00ff


	//----- nvinfo : EIATTR_EXIT_INSTR_OFFSETS
	.align		4
        /*0090*/ 	.byte	0x04, 0x1c
        /*0092*/ 	.short	(.L_29 - .L_28)


	//   ....[0]....
.L_28:
        /*0094*/ 	.word	0x00000320


	//   ....[1]....
        /*0098*/ 	.word	0x00000340


	//----- nvinfo : EIATTR_REQNTID
	.align		4
.L_29:
        /*009c*/ 	.byte	0x04, 0x10
        /*009e*/ 	.short	(.L_31 - .L_30)
.L_30:
        /*00a0*/ 	.word	0x00000080
        /*00a4*/ 	.word	0x00000001
        /*00a8*/ 	.word	0x00000001


	//----- nvinfo : EIATTR_CBANK_PARAM_SIZE
	.align		4
.L_31:
        /*00ac*/ 	.byte	0x03, 0x19
        /*00ae*/ 	.short	0x003c


	//----- nvinfo : EIATTR_PARAM_CBANK
	.align		4
        /*00b0*/ 	.byte	0x04, 0x0a
        /*00b2*/ 	.short	(.L_33 - .L_32)
	.align		4
.L_32:
        /*00b4*/ 	.word	index@(.nv.constant0.triton_poi_fused__native_batch_norm_legit_no_training_relu_44)
        /*00b8*/ 	.short	0x0210
        /*00ba*/ 	.short	0x003c


	//----- nvinfo : EIATTR_SW_WAR
	.align		4
.L_33:
        /*00bc*/ 	.byte	0x04, 0x36
        /*00be*/ 	.short	(.L_35 - .L_34)
.L_34:
        /*00c0*/ 	.word	0x00000008
.L_35:


//--------------------- .nv.callgraph             --------------------------
	.section	.nv.callgraph,"",@"SHT_CUDA_CALLGRAPH"
	.align	4
	.sectionentsize	8
	.align		4
        /*0000*/ 	.word	0x00000000
	.align		4
        /*0004*/ 	.word	0xffffffff
	.align		4
        /*0008*/ 	.word	0x00000000
	.align		4
        /*000c*/ 	.word	0xfffffffe
	.align		4
        /*0010*/ 	.word	0x00000000
	.align		4
        /*0014*/ 	.word	0xfffffffd
	.align		4
        /*0018*/ 	.word	0x00000000
	.align		4
        /*001c*/ 	.word	0xfffffffc


//--------------------- .nv.constant4             --------------------------
	.section	.nv.constant4,"a",@progbits
	.align	8
	.align		8
.nv.constant4:
        /*0000*/ 	.dword	_$_str
	.align		8
        /*0008*/ 	.dword	_$_str_$_2


//--------------------- .text.triton_poi_fused__native_batch_norm_legit_no_training_relu_44 --------------------------
	.section	.text.triton_poi_fused__native_batch_norm_legit_no_training_relu_44,"ax",@progbits
	.align	128
        .global         triton_poi_fused__native_batch_norm_legit_no_training_relu_44
        .type           triton_poi_fused__native_batch_norm_legit_no_training_relu_44,@function
        .size           triton_poi_fused__native_batch_norm_legit_no_training_relu_44,(.L_x_1 - triton_poi_fused__native_batch_norm_legit_no_training_relu_44)
        .other          triton_poi_fused__native_batch_norm_legit_no_training_relu_44,@"STO_CUDA_ENTRY STV_DEFAULT"
triton_poi_fused__native_batch_norm_legit_no_training_relu_44:
.text.triton_poi_fused__native_batch_norm_legit_no_training_relu_44:
[----:B------:R-:W0:Y:S01]  /*0000*/  LDC R1, c[0x0][0x28] ;  /* 0x00000a00ff017b82 */ /* 0x000e220000000800 */
[----:B------:R-:W1:Y:S07]  /*0010*/  S2R R0, SR_TID.X ;  /* 0x0000000000007919 */ /* 0x000e6e0000002100 */
[----:B------:R-:W2:Y:S01]  /*0020*/  LDC.64 R8, c[0x0][0x220] ;  /* 0x00008800ff087b82 */ /* 0x000ea20000000a00 */
[----:B------:R-:W-:Y:S01]  /*0030*/  HFMA2.MMA R14, -RZ, RZ, 0, 0 ;  /* 0x00000000ff0e7435 */ /* 0x000fe200000001ff */
[----:B------:R-:W-:Y:S01]  /*0040*/  ULDC.64 UR4, c[0x0][0x208] ;  /* 0x0000820000047ab9 */ /* 0x000fe20000000a00 */
[----:B------:R-:W3:Y:S05]  /*0050*/  S2R R3, SR_CTAID.X ;  /* 0x0000000000037919 */ /* 0x000eea0000002500 */
[----:B------:R-:W4:Y:S08]  /*0060*/  LDC.64 R4, c[0x0][0x210] ;  /* 0x00008400ff047b82 */ /* 0x000f300000000a00 */
[----:B------:R-:W5:Y:S08]  /*0070*/  LDC.64 R6, c[0x0][0x218] ;  /* 0x00008600ff067b82 */ /* 0x000f700000000a00 */
[----:B------:R-:W5:Y:S01]  /*0080*/  LDC.64 R10, c[0x0][0x228] ;  /* 0x00008a00ff0a7b82 */ /* 0x000f620000000a00 */
[----:B-1----:R-:W-:-:S07]  /*0090*/  LOP3.LUT R0, R0, 0x7f, RZ, 0xc0, !PT ;  /* 0x0000007f00007812 */ /* 0x002fce00078ec0ff */
[----:B------:R-:W1:Y:S01]  /*00a0*/  LDC.64 R12, c[0x0][0x230] ;  /* 0x00008c00ff0c7b82 */ /* 0x000e620000000a00 */
[----:B---3--:R-:W-:-:S04]  /*00b0*/  LEA R0, R3, R0, 0x7 ;  /* 0x0000000003007211 */ /* 0x008fc800078e38ff */
[C---:B------:R-:W-:Y:S01]  /*00c0*/  ISETP.GE.AND P0, PT, R0.reuse, 0x1600, PT ;  /* 0x000016000000780c */ /* 0x040fe20003f06270 */
[----:B------:R-:W-:-:S05]  /*00d0*/  IMAD.HI R2, R0, 0x2e8ba2e9, RZ ;  /* 0x2e8ba2e900027827 */ /* 0x000fca00078e02ff */
[----:B------:R-:W-:-:S04]  /*00e0*/  SHF.R.U32.HI R3, RZ, 0x1f, R2 ;  /* 0x0000001fff037819 */ /* 0x000fc80000011602 */
[----:B------:R-:W-:-:S05]  /*00f0*/  LEA.HI.SX32 R3, R2, R3, 0x1c ;  /* 0x0000000302037211 */ /* 0x000fca00078fe2ff */
[----:B------:R-:W-:-:S04]  /*0100*/  IMAD R15, R3, -0x58, R0 ;  /* 0xffffffa8030f7824 */ /* 0x000fc800078e0200 */
[----:B--2---:R-:W-:-:S05]  /*0110*/  IMAD.WIDE R8, R15, 0x4, R8 ;  /* 0x000000040f087825 */ /* 0x004fca00078e0208 */
[----:B------:R2:W3:Y:S01]  /*0120*/  @!P0 LDG.E.EL R14, desc[UR4][R8.64] ;  /* 0x00000004080e8981 */ /* 0x0004e2000c2e1900 */
[----:B------:R-:W-:Y:S01]  /*0130*/  CS2R R2, SRZ ;  /* 0x0000000000027805 */ /* 0x000fe2000001ff00 */
[----:B----4-:R-:W-:-:S04]  /*0140*/  IMAD.WIDE R4, R0, 0x4, R4 ;  /* 0x0000000400047825 */ /* 0x010fc800078e0204 */
[C---:B-----5:R-:W-:Y:S01]  /*0150*/  IMAD.WIDE R6, R15.reuse, 0x4, R6 ;  /* 0x000000040f067825 */ /* 0x060fe200078e0206 */
[----:B------:R4:W5:Y:S03]  /*0160*/  @!P0 LDG.E R3, desc[UR4][R4.64] ;  /* 0x0000000404038981 */ /* 0x000966000c1e1900 */
[C---:B0-2---:R-:W-:Y:S01]  /*0170*/  IMAD.WIDE R8, R15.reuse, 0x4, R10 ;  /* 0x000000040f087825 */ /* 0x045fe200078e020a */
[----:B------:R0:W5:Y:S03]  /*0180*/  @!P0 LDG.E.EL R2, desc[UR4][R6.64] ;  /* 0x0000000406028981 */ /* 0x000166000c2e1900 */
[----:B-1----:R-:W-:Y:S01]  /*0190*/  IMAD.WIDE R10, R15, 0x4, R12 ;  /* 0x000000040f0a7825 */ /* 0x002fe200078e020c */
[----:B------:R-:W-:Y:S02]  /*01a0*/  CS2R R12, SRZ ;  /* 0x00000000000c7805 */ /* 0x000fe4000001ff00 */
[----:B------:R-:W-:Y:S01]  /*01b0*/  MOV R16, 0x3e800000 ;  /* 0x3e80000000107802 */ /* 0x000fe20000000f00 */
[----:B----4-:R-:W1:Y:S03]  /*01c0*/  LDC.64 R4, c[0x0][0x240] ;  /* 0x00009000ff047b82 */ /* 0x010e660000000a00 */
[----:B------:R2:W4:Y:S04]  /*01d0*/  @!P0 LDG.E.EL R12, desc[UR4][R8.64] ;  /* 0x00000004080c8981 */ /* 0x000528000c2e1900 */
[----:B------:R-:W4:Y:S01]  /*01e0*/  @!P0 LDG.E.EL R13, desc[UR4][R10.64] ;  /* 0x000000040a0d8981 */ /* 0x000f22000c2e1900 */
[----:B0-----:R-:W0:Y:S01]  /*01f0*/  LDC.64 R6, c[0x0][0x238] ;  /* 0x00008e00ff067b82 */ /* 0x001e220000000a00 */
[----:B-1----:R-:W-:-:S04]  /*0200*/  IMAD.WIDE R4, R0, 0x4, R4 ;  /* 0x0000000400047825 */ /* 0x002fc800078e0204 */
[----:B---3--:R-:W-:-:S04]  /*0210*/  FADD R14, R14, 0.0010000000474974513054 ;  /* 0x3a83126f0e0e7421 */ /* 0x008fc80000000000 */
[----:B------:R-:W1:Y:S01]  /*0220*/  MUFU.SQRT R15, R14 ;  /* 0x0000000e000f7308 */ /* 0x000e620000002000 */
[----:B-----5:R-:W-:Y:S01]  /*0230*/  FADD R2, -R2, R3 ;  /* 0x0000000302027221 */ /* 0x020fe20000000100 */
[C---:B-1----:R-:W-:Y:S02]  /*0240*/  FSETP.GT.AND P1, PT, R15.reuse, 8.50705917302346158658e+37, PT ;  /* 0x7e8000000f00780b */ /* 0x042fe40003f24000 */
[----:B------:R-:W-:Y:S02]  /*0250*/  FSETP.GEU.AND P2, PT, R15, 1.175494350822287508e-38, PT ;  /* 0x008000000f00780b */ /* 0x000fe40003f4e000 */
[----:B--2---:R-:W-:-:S09]  /*0260*/  FSEL R8, R16, 1, P1 ;  /* 0x3f80000010087808 */ /* 0x004fd20000800000 */
[----:B------:R-:W-:Y:S02]  /*0270*/  @P1 FMUL R15, R15, 0.25 ;  /* 0x3e8000000f0f1820 */ /* 0x000fe40000400000 */
[----:B------:R-:W-:Y:S02]  /*0280*/  @!P2 FMUL R8, R8, 16777216 ;  /* 0x4b8000000808a820 */ /* 0x000fe40000400000 */
[----:B------:R-:W-:-:S06]  /*0290*/  @!P2 FMUL R15, R15, 16777216 ;  /* 0x4b8000000f0fa820 */ /* 0x000fcc0000400000 */
[----:B------:R-:W1:Y:S02]  /*02a0*/  MUFU.RCP R15, R15 ;  /* 0x0000000f000f7308 */ /* 0x000e640000001000 */
[----:B-1----:R-:W-:-:S04]  /*02b0*/  FMUL R3, R15, R8 ;  /* 0x000000080f037220 */ /* 0x002fc80000400000 */
[----:B------:R-:W-:-:S04]  /*02c0*/  FMUL R2, R2, R3 ;  /* 0x0000000302027220 */ /* 0x000fc80000400000 */
[----:B----4-:R-:W-:Y:S01]  /*02d0*/  FFMA R13, R2, R12, R13 ;  /* 0x0000000c020d7223 */ /* 0x010fe2000000000d */
[----:B0-----:R-:W-:-:S04]  /*02e0*/  IMAD.WIDE R2, R0, 0x4, R6 ;  /* 0x0000000400027825 */ /* 0x001fc800078e0206 */
[C---:B------:R-:W-:Y:S01]  /*02f0*/  FSETP.GEU.AND P1, PT, R13.reuse, RZ, PT ;  /* 0x000000ff0d00720b */ /* 0x040fe20003f2e000 */
[----:B------:R0:W-:Y:S03]  /*0300*/  @!P0 STG.E desc[UR4][R2.64], R13 ;  /* 0x0000000d02008986 */ /* 0x0001e6000c101904 */
[----:B------:R-:W-:Y:S01]  /*0310*/  FSEL R7, R13, RZ, P1 ;  /* 0x000000ff0d077208 */ /* 0x000fe20000800000 */
[----:B0-----:R-:W-:Y:S08]  /*0320*/  @P0 EXIT ;  /* 0x000000000000094d */ /* 0x001ff00003800000 */
[----:B------:R-:W-:Y:S01]  /*0330*/  STG.E desc[UR4][R4.64], R7 ;  /* 0x0000000704007986 */ /* 0x000fe2000c101904 */
[----:B------:R-:W-:Y:S05]  /*0340*/  EXIT ;  /* 0x000000000000794d */ /* 0x000fea0003800000 */
.L_x_0:
[----:B------:R-:W-:-:S00]  /*0350*/  BRA `(.L_x_0) ;  /* 0xfffffffc00fc7947 */ /* 0x000fc0000383ffff */
[----:B------:R-:W-:-:S00]  /*0360*/  NOP ;  /* 0x0000000000007918 */ /* 0x000fc00000000000 */
        /* <DEDUP_REMOVED lines=9> */
.L_x_1:


//--------------------- .nv.global.init           --------------------------
	.section	.nv.global.init,"aw",@progbits
.nv.global.init:
	.type		_$_str,@object
	.size		_$_str,(_$_str_$_2 - _$_str)
_$_str:
        /*0000*/ 	.byte	0x5f, 0x5f, 0x43, 0x55, 0x44, 0x41, 0x5f, 0x46, 0x54, 0x5a, 0x00
	.type		_$_str_$_2,@object
	.size		_$_str_$_2,(.L_1 - _$_str_$_2)
_$_str_$_2:
        /*000b*/ 	.byte	0x5f, 0x5f, 0x43, 0x55, 0x44, 0x41, 0x5f, 0x50, 0x52, 0x45, 0x43, 0x5f, 0x53, 0x51, 0x52, 0x54
        /*001b*/ 	.byte	0x00
.L_1:


//--------------------- .nv.constant0.triton_poi_fused__native_batch_norm_legit_no_training_relu_44 --------------------------
	.section	.nv.constant0.triton_poi_fused__native_batch_norm_legit_no_training_relu_44,"a",@progbits
	.sectionflags	@""
	.align	4
.nv.constant0.triton_poi_fused__native_batch_norm_legit_no_training_relu_44:
	.zero		588
